	.headerflags	@"EF_CUDA_TEXMODE_UNIFIED EF_CUDA_64BIT_ADDRESS EF_CUDA_ACCELERATORS EF_CUDA_SM90 EF_CUDA_VIRTUAL_SM(EF_CUDA_SM90)"
	.elftype	@"ET_EXEC"


//--------------------- .nv.info                  --------------------------
	.section	.nv.info,"",@"SHT_CUDA_INFO"
	.align	4


	//----- nvinfo : EIATTR_REGCOUNT
	.align		4
        /*0000*/ 	.byte	0x04, 0x2f
        /*0002*/ 	.short	(.L_1 - .L_0)
	.align		4
.L_0:
        /*0004*/ 	.word	index@(triton_poi_fused__log_softmax_1)
        /*0008*/ 	.word	0x0000000f


	//----- nvinfo : EIATTR_MIN_STACK_SIZE
	.align		4
.L_1:
        /*000c*/ 	.byte	0x04, 0x12
        /*000e*/ 	.short	(.L_3 - .L_2)
	.align		4
.L_2:
        /*0010*/ 	.word	index@(triton_poi_fused__log_softmax_1)
        /*0014*/ 	.word	0x00000000


	//----- nvinfo : EIATTR_FRAME_SIZE
	.align		4
.L_3:
        /*0018*/ 	.byte	0x04, 0x11
        /*001a*/ 	.short	(.L_5 - .L_4)
	.align		4
.L_4:
        /*001c*/ 	.word	index@(triton_poi_fused__log_softmax_1)
        /*0020*/ 	.word	0x00000000


	//----- nvinfo : EIATTR_MIN_STACK_SIZE
	.align		4
.L_5:
        /*0024*/ 	.byte	0x04, 0x12
        /*0026*/ 	.short	(.L_7 - .L_6)
	.align		4
.L_6:
        /*0028*/ 	.word	index@(triton_poi_fused__log_softmax_1)
        /*002c*/ 	.word	0x00000000
.L_7:


//--------------------- .nv.info.triton_poi_fused__log_softmax_1 --------------------------
	.section	.nv.info.triton_poi_fused__log_softmax_1,"",@"SHT_CUDA_INFO"
	.sectionflags	@""
	.align	4


	//----- nvinfo : EIATTR_CUDA_API_VERSION
	.align		4
        /*0000*/ 	.byte	0x04, 0x37
        /*0002*/ 	.short	(.L_9 - .L_8)
.L_8:
        /*0004*/ 	.word	0x0000007c


	//----- nvinfo : EIATTR_KPARAM_INFO
	.align		4
.L_9:
        /*0008*/ 	.byte	0x04, 0x17
        /*000a*/ 	.short	(.L_11 - .L_10)
.L_10:
        /*000c*/ 	.word	0x00000000
        /*0010*/ 	.short	0x0003
        /*0012*/ 	.short	0x0018
        /*0014*/ 	.byte	0x00, 0xf0, 0x11, 0x00


	//----- nvinfo : EIATTR_KPARAM_INFO
	.align		4
.L_11:
        /*0018*/ 	.byte	0x04, 0x17
        /*001a*/ 	.short	(.L_13 - .L_12)
.L_12:
        /*001c*/ 	.word	0x00000000
        /*0020*/ 	.short	0x0002
        /*0022*/ 	.short	0x0010
        /*0024*/ 	.byte	0x00, 0xf4, 0x21, 0x00


	//----- nvinfo : EIATTR_KPARAM_INFO
	.align		4
.L_13:
        /*0028*/ 	.byte	0x04, 0x17
        /*002a*/ 	.short	(.L_15 - .L_14)
.L_14:
        /*002c*/ 	.word	0x00000000
        /*0030*/ 	.short	0x0001
        /*0032*/ 	.short	0x0008
        /*0034*/ 	.byte	0x00, 0xf4, 0x21, 0x00


	//----- nvinfo : EIATTR_KPARAM_INFO
	.align		4
.L_15:
        /*0038*/ 	.byte	0x04, 0x17
        /*003a*/ 	.short	(.L_17 - .L_16)
.L_16:
        /*003c*/ 	.word	0x00000000
        /*0040*/ 	.short	0x0000
        /*0042*/ 	.short	0x0000
        /*0044*/ 	.byte	0x00, 0xf4, 0x21, 0x00


	//----- nvinfo : EIATTR_SPARSE_MMA_MASK
	.align		4
.L_17:
        /*0048*/ 	.byte	0x03, 0x50
        /*004a*/ 	.short	0x0000


	//----- nvinfo : EIATTR_MAXREG_COUNT
	.align		4
        /*004c*/ 	.byte	0x03, 0x1b
        /*004e*/ 	.short	0x00ff


	//----- nvinfo : EIATTR_EXIT_INSTR_OFFSETS
	.align		4
        /*0050*/ 	.byte	0x04, 0x1c
        /*0052*/ 	.short	(.L_19 - .L_18)


	//   ....[0]....
.L_18:
        /*0054*/ 	.word	0x00000280


	//   ....[1]....
        /*0058*/ 	.word	0x000002a0


	//----- nvinfo : EIATTR_REQNTID
	.align		4
.L_19:
        /*005c*/ 	.byte	0x04, 0x10
        /*005e*/ 	.short	(.L_21 - .L_20)
.L_20:
        /*0060*/ 	.word	0x00000020
        /*0064*/ 	.word	0x00000001
        /*0068*/ 	.word	0x00000001


	//----- nvinfo : EIATTR_CBANK_PARAM_SIZE
	.align		4
.L_21:
        /*006c*/ 	.byte	0x03, 0x19
        /*006e*/ 	.short	0x001c


	//----- nvinfo : EIATTR_PARAM_CBANK
	.align		4
        /*0070*/ 	.byte	0x04, 0x0a
        /*0072*/ 	.short	(.L_23 - .L_22)
	.align		4
.L_22:
        /*0074*/ 	.word	index@(.nv.constant0.triton_poi_fused__log_softmax_1)
        /*0078*/ 	.short	0x0210
        /*007a*/ 	.short	0x001c


	//----- nvinfo : EIATTR_SW_WAR
	.align		4
.L_23:
        /*007c*/ 	.byte	0x04, 0x36
        /*007e*/ 	.short	(.L_25 - .L_24)
.L_24:
        /*0080*/ 	.word	0x00000008
.L_25:


//--------------------- .nv.callgraph             --------------------------
	.section	.nv.callgraph,"",@"SHT_CUDA_CALLGRAPH"
	.align	4
	.sectionentsize	8
	.align		4
        /*0000*/ 	.word	0x00000000
	.align		4
        /*0004*/ 	.word	0xffffffff
	.align		4
        /*0008*/ 	.word	0x00000000
	.align		4
        /*000c*/ 	.word	0xfffffffe
	.align		4
        /*0010*/ 	.word	0x00000000
	.align		4
        /*0014*/ 	.word	0xfffffffd
	.align		4
        /*0018*/ 	.word	0x00000000
	.align		4
        /*001c*/ 	.word	0xfffffffc


//--------------------- .text.triton_poi_fused__log_softmax_1 --------------------------
	.section	.text.triton_poi_fused__log_softmax_1,"ax",@progbits
	.align	128
        .global         triton_poi_fused__log_softmax_1
        .type           triton_poi_fused__log_softmax_1,@function
        .size           triton_poi_fused__log_softmax_1,(.L_x_1 - triton_poi_fused__log_softmax_1)
        .other          triton_poi_fused__log_softmax_1,@"STO_CUDA_ENTRY STV_DEFAULT"
triton_poi_fused__log_softmax_1:
.text.triton_poi_fused__log_softmax_1:
[----:B------:R-:W0:Y:S01]  /*0000*/  LDC R1, c[0x0][0x28] ;  /* 0x00000a00ff017b82 */ /* 0x000e220000000800 */
[----:B------:R-:W1:Y:S07]  /*0010*/  S2R R12, SR_TID.X ;  /* 0x00000000000c7919 */ /* 0x000e6e0000002100 */
[----:B------:R-:W2:Y:S01]  /*0020*/  LDC.64 R2, c[0x0][0x210] ;  /* 0x00008400ff027b82 */ /* 0x000ea20000000a00 */
[----:B------:R-:W-:Y:S01]  /*0030*/  CS2R R10, SRZ ;  /* 0x00000000000a7805 */ /* 0x000fe2000001ff00 */
[----:B------:R-:W-:Y:S01]  /*0040*/  ULDC.64 UR4, c[0x0][0x208] ;  /* 0x0000820000047ab9 */ /* 0x000fe20000000a00 */
[----:B------:R-:W3:Y:S01]  /*0050*/  S2R R9, SR_CTAID.X ;  /* 0x0000000000097919 */ /* 0x000ee20000002500 */
[----:B------:R-:W-:Y:S01]  /*0060*/  IMAD.MOV.U32 R6, RZ, RZ, RZ ;  /* 0x000000ffff067224 */ /* 0x000fe200078e00ff */
[----:B-1----:R-:W-:-:S02]  /*0070*/  LOP3.LUT R0, R12, 0xf, RZ, 0xc0, !PT ;  /* 0x0000000f0c007812 */ /* 0x002fc400078ec0ff */
[----:B---3--:R-:W-:-:S03]  /*0080*/  SHF.R.S32.HI R4, RZ, 0x1b, R9 ;  /* 0x0000001bff047819 */ /* 0x008fc60000011409 */
[----:B------:R-:W-:Y:S01]  /*0090*/  IMAD R9, R9, 0x10, R0 ;  /* 0x0000001009097824 */ /* 0x000fe200078e0200 */
[----:B------:R-:W-:-:S04]  /*00a0*/  SGXT R0, R4, 0x1 ;  /* 0x000000010400781a */ /* 0x000fc80000000200 */
[----:B------:R-:W-:Y:S02]  /*00b0*/  ISETP.GE.AND P0, PT, R9, 0x10, PT ;  /* 0x000000100900780c */ /* 0x000fe40003f06270 */
[----:B------:R-:W-:-:S04]  /*00c0*/  LEA.HI R0, R0, R9, RZ, 0x2 ;  /* 0x0000000900007211 */ /* 0x000fc800078f10ff */
[----:B------:R-:W-:-:S05]  /*00d0*/  LOP3.LUT R5, R0, 0xfffffffc, RZ, 0xc0, !PT ;  /* 0xfffffffc00057812 */ /* 0x000fca00078ec0ff */
[----:B--2---:R-:W-:-:S05]  /*00e0*/  IMAD.WIDE R4, R5, 0x4, R2 ;  /* 0x0000000405047825 */ /* 0x004fca00078e0202 */
[----:B------:R-:W2:Y:S01]  /*00f0*/  @!P0 LDG.E.EL R11, desc[UR4][R4.64] ;  /* 0x00000004040b8981 */ /* 0x000ea2000c2e1900 */
[----:B------:R-:W-:-:S03]  /*0100*/  IMAD.MOV.U32 R8, RZ, RZ, RZ ;  /* 0x000000ffff087224 */ /* 0x000fc600078e00ff */
[----:B------:R-:W3:Y:S04]  /*0110*/  @!P0 LDG.E.EL R6, desc[UR4][R4.64+0x4] ;  /* 0x0000040404068981 */ /* 0x000ee8000c2e1900 */
[----:B------:R-:W4:Y:S04]  /*0120*/  @!P0 LDG.E.EL R8, desc[UR4][R4.64+0x8] ;  /* 0x0000080404088981 */ /* 0x000f28000c2e1900 */
[----:B------:R1:W5:Y:S01]  /*0130*/  @!P0 LDG.E.EL R10, desc[UR4][R4.64+0xc] ;  /* 0x00000c04040a8981 */ /* 0x000362000c2e1900 */
[----:B------:R-:W-:Y:S02]  /*0140*/  IMAD.MOV.U32 R0, RZ, RZ, RZ ;  /* 0x000000ffff007224 */ /* 0x000fe400078e00ff */
[----:B------:R-:W-:-:S05]  /*0150*/  IMAD.WIDE R2, R9, 0x4, R2 ;  /* 0x0000000409027825 */ /* 0x000fca00078e0202 */
[----:B------:R2:W5:Y:S01]  /*0160*/  @!P0 LDG.E R0, desc[UR4][R2.64] ;  /* 0x0000000402008981 */ /* 0x000562000c1e1900 */
[----:B-1----:R-:W1:Y:S02]  /*0170*/  LDC.64 R4, c[0x0][0x220] ;  /* 0x00008800ff047b82 */ /* 0x002e640000000a00 */
[----:B-1----:R-:W-:Y:S01]  /*0180*/  IMAD.WIDE R4, R9, 0x4, R4 ;  /* 0x0000000409047825 */ /* 0x002fe200078e0204 */
[C---:B--2---:R-:W-:Y:S02]  /*0190*/  FSETP.NAN.AND P1, PT, R11.reuse, R11, PT ;  /* 0x0000000b0b00720b */ /* 0x044fe40003f28000 */
[----:B---3--:R-:W-:-:S11]  /*01a0*/  FSETP.GT.AND P0, PT, R11, R6, PT ;  /* 0x000000060b00720b */ /* 0x008fd60003f04000 */
[----:B------:R-:W-:Y:S02]  /*01b0*/  @!P1 FSEL R11, R11, R6, P0 ;  /* 0x000000060b0b9208 */ /* 0x000fe40000000000 */
[----:B------:R-:W1:Y:S02]  /*01c0*/  LDC.64 R6, c[0x0][0x218] ;  /* 0x00008600ff067b82 */ /* 0x000e640000000a00 */
[C---:B----4-:R-:W-:Y:S02]  /*01d0*/  FSETP.GT.AND P0, PT, R11.reuse, R8, PT ;  /* 0x000000080b00720b */ /* 0x050fe40003f04000 */
[----:B------:R-:W-:-:S11]  /*01e0*/  FSETP.NAN.AND P1, PT, R11, R11, PT ;  /* 0x0000000b0b00720b */ /* 0x000fd60003f28000 */
[----:B------:R-:W-:Y:S02]  /*01f0*/  @!P0 FSEL R11, R11, R8, P1 ;  /* 0x000000080b0b8208 */ /* 0x000fe40000800000 */
[----:B------:R-:W-:Y:S02]  /*0200*/  LOP3.LUT P0, RZ, R12, 0x10, RZ, 0xc0, !PT ;  /* 0x000000100cff7812 */ /* 0x000fe4000780c0ff */
[C---:B-----5:R-:W-:Y:S02]  /*0210*/  FSETP.GT.AND P1, PT, R11.reuse, R10, PT ;  /* 0x0000000a0b00720b */ /* 0x060fe40003f24000 */
[----:B------:R-:W-:Y:S02]  /*0220*/  FSETP.NAN.AND P2, PT, R11, R11, PT ;  /* 0x0000000b0b00720b */ /* 0x000fe40003f48000 */
[C---:B------:R-:W-:Y:S01]  /*0230*/  ISETP.LT.AND P0, PT, R9.reuse, 0x10, !P0 ;  /* 0x000000100900780c */ /* 0x040fe20004701270 */
[----:B01----:R-:W-:-:S08]  /*0240*/  IMAD.WIDE R2, R9, 0x4, R6 ;  /* 0x0000000409027825 */ /* 0x003fd000078e0206 */
[----:B------:R-:W-:-:S05]  /*0250*/  @!P1 FSEL R11, R11, R10, P2 ;  /* 0x0000000a0b0b9208 */ /* 0x000fca0001000000 */
[----:B------:R-:W-:-:S05]  /*0260*/  FADD R11, -R11, R0 ;  /* 0x000000000b0b7221 */ /* 0x000fca0000000100 */
[----:B------:R0:W-:Y:S02]  /*0270*/  @P0 STG.E desc[UR4][R2.64], R11 ;  /* 0x0000000b02000986 */ /* 0x0001e4000c101904 */
[----:B0-----:R-:W-:Y:S05]  /*0280*/  @!P0 EXIT ;  /* 0x000000000000894d */ /* 0x001fea0003800000 */
[----:B------:R-:W-:Y:S01]  /*0290*/  STG.E desc[UR4][R4.64], R11 ;  /* 0x0000000b04007986 */ /* 0x000fe2000c101904 */
[----:B------:R-:W-:Y:S05]  /*02a0*/  EXIT ;  /* 0x000000000000794d */ /* 0x000fea0003800000 */
.L_x_0:
[----:B------:R-:W-:-:S00]  /*02b0*/  BRA `(.L_x_0) ;  /* 0xfffffffc00fc7947 */ /* 0x000fc0000383ffff */
[----:B------:R-:W-:-:S00]  /*02c0*/  NOP ;  /* 0x0000000000007918 */ /* 0x000fc00000000000 */
        /* <DEDUP_REMOVED lines=11> */
.L_x_1:


//--------------------- .nv.constant0.triton_poi_fused__log_softmax_1 --------------------------
	.section	.nv.constant0.triton_poi_fused__log_softmax_1,"a",@progbits
	.sectionflags	@""
	.align	4
.nv.constant0.triton_poi_fused__log_softmax_1:
	.zero		556
